//
// Generated by NVIDIA NVVM Compiler
//
// Compiler Build ID: CL-36424714
// Cuda compilation tools, release 13.0, V13.0.88
// Based on NVVM 20.0.0
//

.version 9.0
.target sm_100
.address_size 64

	// .globl	_ZN3cub18CUB_300001_SM_10006detail11EmptyKernelIvEEvv
.global .align 1 .b8 _ZN41_INTERNAL_f906db3d_4_k_cu_85638044_2731744cuda3std3__45__cpo5beginE[1];
.global .align 1 .b8 _ZN41_INTERNAL_f906db3d_4_k_cu_85638044_2731744cuda3std3__45__cpo3endE[1];
.global .align 1 .b8 _ZN41_INTERNAL_f906db3d_4_k_cu_85638044_2731744cuda3std3__45__cpo6cbeginE[1];
.global .align 1 .b8 _ZN41_INTERNAL_f906db3d_4_k_cu_85638044_2731744cuda3std3__45__cpo4cendE[1];
.global .align 1 .b8 _ZN41_INTERNAL_f906db3d_4_k_cu_85638044_2731744cuda3std3__45__cpo6rbeginE[1];
.global .align 1 .b8 _ZN41_INTERNAL_f906db3d_4_k_cu_85638044_2731744cuda3std3__45__cpo4rendE[1];
.global .align 1 .b8 _ZN41_INTERNAL_f906db3d_4_k_cu_85638044_2731744cuda3std3__45__cpo7crbeginE[1];
.global .align 1 .b8 _ZN41_INTERNAL_f906db3d_4_k_cu_85638044_2731744cuda3std3__45__cpo5crendE[1];
.global .align 1 .b8 _ZN41_INTERNAL_f906db3d_4_k_cu_85638044_2731744cuda3std3__443_GLOBAL__N__f906db3d_4_k_cu_85638044_2731746ignoreE[1];
.global .align 1 .b8 _ZN41_INTERNAL_f906db3d_4_k_cu_85638044_2731744cuda3std3__419piecewise_constructE[1];
.global .align 1 .b8 _ZN41_INTERNAL_f906db3d_4_k_cu_85638044_2731744cuda3std3__48in_placeE[1];
.global .align 1 .b8 _ZN41_INTERNAL_f906db3d_4_k_cu_85638044_2731744cuda3std3__420unreachable_sentinelE[1];
.global .align 1 .b8 _ZN41_INTERNAL_f906db3d_4_k_cu_85638044_2731744cuda3std3__47nulloptE[1];
.global .align 1 .b8 _ZN41_INTERNAL_f906db3d_4_k_cu_85638044_2731744cuda3std3__48unexpectE[1];
.global .align 1 .b8 _ZN41_INTERNAL_f906db3d_4_k_cu_85638044_2731744cuda3std6ranges3__45__cpo4swapE[1];
.global .align 1 .b8 _ZN41_INTERNAL_f906db3d_4_k_cu_85638044_2731744cuda3std6ranges3__45__cpo9iter_moveE[1];
.global .align 1 .b8 _ZN41_INTERNAL_f906db3d_4_k_cu_85638044_2731744cuda3std6ranges3__45__cpo5beginE[1];
.global .align 1 .b8 _ZN41_INTERNAL_f906db3d_4_k_cu_85638044_2731744cuda3std6ranges3__45__cpo3endE[1];
.global .align 1 .b8 _ZN41_INTERNAL_f906db3d_4_k_cu_85638044_2731744cuda3std6ranges3__45__cpo6cbeginE[1];
.global .align 1 .b8 _ZN41_INTERNAL_f906db3d_4_k_cu_85638044_2731744cuda3std6ranges3__45__cpo4cendE[1];
.global .align 1 .b8 _ZN41_INTERNAL_f906db3d_4_k_cu_85638044_2731744cuda3std6ranges3__45__cpo7advanceE[1];
.global .align 1 .b8 _ZN41_INTERNAL_f906db3d_4_k_cu_85638044_2731744cuda3std6ranges3__45__cpo9iter_swapE[1];
.global .align 1 .b8 _ZN41_INTERNAL_f906db3d_4_k_cu_85638044_2731744cuda3std6ranges3__45__cpo4nextE[1];
.global .align 1 .b8 _ZN41_INTERNAL_f906db3d_4_k_cu_85638044_2731744cuda3std6ranges3__45__cpo4prevE[1];
.global .align 1 .b8 _ZN41_INTERNAL_f906db3d_4_k_cu_85638044_2731744cuda3std6ranges3__45__cpo4dataE[1];
.global .align 1 .b8 _ZN41_INTERNAL_f906db3d_4_k_cu_85638044_2731744cuda3std6ranges3__45__cpo5cdataE[1];
.global .align 1 .b8 _ZN41_INTERNAL_f906db3d_4_k_cu_85638044_2731744cuda3std6ranges3__45__cpo4sizeE[1];
.global .align 1 .b8 _ZN41_INTERNAL_f906db3d_4_k_cu_85638044_2731744cuda3std6ranges3__45__cpo5ssizeE[1];
.global .align 1 .b8 _ZN41_INTERNAL_f906db3d_4_k_cu_85638044_2731744cuda3std6ranges3__45__cpo8distanceE[1];
.global .align 1 .b8 _ZN41_INTERNAL_f906db3d_4_k_cu_85638044_2731746thrust24THRUST_300001_SM_1000_NS6system6detail10sequential3seqE[1];
.global .align 1 .b8 _ZN41_INTERNAL_f906db3d_4_k_cu_85638044_2731746thrust24THRUST_300001_SM_1000_NS8cuda_cub3parE[1];
.global .align 1 .b8 _ZN41_INTERNAL_f906db3d_4_k_cu_85638044_2731746thrust24THRUST_300001_SM_1000_NS8cuda_cub10par_nosyncE[1];
.global .align 1 .b8 _ZN41_INTERNAL_f906db3d_4_k_cu_85638044_2731746thrust24THRUST_300001_SM_1000_NS12placeholders2_1E[1];
.global .align 1 .b8 _ZN41_INTERNAL_f906db3d_4_k_cu_85638044_2731746thrust24THRUST_300001_SM_1000_NS12placeholders2_2E[1];
.global .align 1 .b8 _ZN41_INTERNAL_f906db3d_4_k_cu_85638044_2731746thrust24THRUST_300001_SM_1000_NS12placeholders2_3E[1];
.global .align 1 .b8 _ZN41_INTERNAL_f906db3d_4_k_cu_85638044_2731746thrust24THRUST_300001_SM_1000_NS12placeholders2_4E[1];
.global .align 1 .b8 _ZN41_INTERNAL_f906db3d_4_k_cu_85638044_2731746thrust24THRUST_300001_SM_1000_NS12placeholders2_5E[1];
.global .align 1 .b8 _ZN41_INTERNAL_f906db3d_4_k_cu_85638044_2731746thrust24THRUST_300001_SM_1000_NS12placeholders2_6E[1];
.global .align 1 .b8 _ZN41_INTERNAL_f906db3d_4_k_cu_85638044_2731746thrust24THRUST_300001_SM_1000_NS12placeholders2_7E[1];
.global .align 1 .b8 _ZN41_INTERNAL_f906db3d_4_k_cu_85638044_2731746thrust24THRUST_300001_SM_1000_NS12placeholders2_8E[1];
.global .align 1 .b8 _ZN41_INTERNAL_f906db3d_4_k_cu_85638044_2731746thrust24THRUST_300001_SM_1000_NS12placeholders2_9E[1];
.global .align 1 .b8 _ZN41_INTERNAL_f906db3d_4_k_cu_85638044_2731746thrust24THRUST_300001_SM_1000_NS12placeholders3_10E[1];
.global .align 1 .b8 _ZN41_INTERNAL_f906db3d_4_k_cu_85638044_2731746thrust24THRUST_300001_SM_1000_NS3seqE[1];

.visible .entry _ZN3cub18CUB_300001_SM_10006detail11EmptyKernelIvEEvv()
{


	ret;

}


// ===== COMPILED SASS (sm_100) =====

	.target	sm_100

	.elftype	@"ET_EXEC"


//--------------------- .note.nv.tkinfo           --------------------------
	.section	.note.nv.tkinfo,"",@"SHT_NOTE"
	.sectionflags	@"SHF_NOTE_NV_TKINFO"
	.tkinfo
        /*0018*/ 	.word	0x00000002
        /*0030*/ 	.string	""
        /*0030*/ 	.string	"ptxas"
        /*0030*/ 	.string	"Cuda compilation tools, release 13.0, V13.0.88"
        /*0030*/ 	.string	"Build cuda_13.0.r13.0/compiler.36424714_0"
        /*0030*/ 	.string	"-arch sm_100 -m 64 "



//--------------------- .note.nv.cuinfo           --------------------------
	.section	.note.nv.cuinfo,"",@"SHT_NOTE"
	.sectionflags	@"SHF_NOTE_NV_CUINFO"
        /*0018*/ 	.short	0x0002
        /*001a*/ 	.short	0x0064
        /*001c*/ 	.short	0x0082
	.zero		2


//--------------------- .nv.info                  --------------------------
	.section	.nv.info,"",@"SHT_CUDA_INFO"
	.align	4


	//----- nvinfo : EIATTR_REGCOUNT
	.align		4
        /*0000*/ 	.byte	0x04, 0x2f
        /*0002*/ 	.short	(.L_44 - .L_43)
	.align		4
.L_43:
        /*0004*/ 	.word	index@(_ZN3cub18CUB_300001_SM_10006detail11EmptyKernelIvEEvv)
        /*0008*/ 	.word	0x00000004


	//----- nvinfo : EIATTR_FRAME_SIZE
	.align		4
.L_44:
        /*000c*/ 	.byte	0x04, 0x11
        /*000e*/ 	.short	(.L_46 - .L_45)
	.align		4
.L_45:
        /*0010*/ 	.word	index@(_ZN3cub18CUB_300001_SM_10006detail11EmptyKernelIvEEvv)
        /*0014*/ 	.word	0x00000000


	//----- nvinfo : EIATTR_MIN_STACK_SIZE
	.align		4
.L_46:
        /*0018*/ 	.byte	0x04, 0x12
        /*001a*/ 	.short	(.L_48 - .L_47)
	.align		4
.L_47:
        /*001c*/ 	.word	index@(_ZN3cub18CUB_300001_SM_10006detail11EmptyKernelIvEEvv)
        /*0020*/ 	.word	0x00000000
.L_48:


//--------------------- .nv.compat                --------------------------
	.section	.nv.compat,"",@"SHT_CUDA_COMPAT_INFO"
	.align	4
        /*0000*/ 	.byte	0x02, 0x09, 0x00, 0x00, 0x02, 0x02, 0x01, 0x00, 0x02, 0x05, 0x05, 0x00, 0x03, 0x07, 0x01, 0x01
        /*0010*/ 	.byte	0x02, 0x03, 0x00, 0x00, 0x02, 0x06, 0x01, 0x00, 0x04, 0x0b, 0x08, 0x00, 0x09, 0x00, 0x00, 0x00
        /*0020*/ 	.byte	0x00, 0x00, 0x00, 0x00


//--------------------- .nv.info._ZN3cub18CUB_300001_SM_10006detail11EmptyKernelIvEEvv --------------------------
	.section	.nv.info._ZN3cub18CUB_300001_SM_10006detail11EmptyKernelIvEEvv,"",@"SHT_CUDA_INFO"
	.sectionflags	@""
	.align	4


	//----- nvinfo : EIATTR_CUDA_API_VERSION
	.align		4
        /*0000*/ 	.byte	0x04, 0x37
        /*0002*/ 	.short	(.L_50 - .L_49)
.L_49:
        /*0004*/ 	.word	0x00000082


	//----- nvinfo : EIATTR_SPARSE_MMA_MASK
	.align		4
.L_50:
        /*0008*/ 	.byte	0x03, 0x50
        /*000a*/ 	.short	0x0000


	//----- nvinfo : EIATTR_MAXREG_COUNT
	.align		4
        /*000c*/ 	.byte	0x03, 0x1b
        /*000e*/ 	.short	0x00ff


	//----- nvinfo : EIATTR_MERCURY_ISA_VERSION
	.align		4
        /*0010*/ 	.byte	0x03, 0x5f
        /*0012*/ 	.short	0x0101


	//----- nvinfo : EIATTR_VRC_CTA_INIT_COUNT
	.align		4
        /*0014*/ 	.byte	0x02, 0x4a
	.zero		1
	.zero		1


	//----- nvinfo : EIATTR_EXIT_INSTR_OFFSETS
	.align		4
        /*0018*/ 	.byte	0x04, 0x1c
        /*001a*/ 	.short	(.L_52 - .L_51)


	//   ....[0]....
.L_51:
        /*001c*/ 	.word	0x00000010


	//----- nvinfo : EIATTR_SW_WAR
	.align		4
.L_52:
        /*0020*/ 	.byte	0x04, 0x36
        /*0022*/ 	.short	(.L_54 - .L_53)
.L_53:
        /*0024*/ 	.word	0x00000008
.L_54:


//--------------------- .nv.callgraph             --------------------------
	.section	.nv.callgraph,"",@"SHT_CUDA_CALLGRAPH"
	.align	4
	.sectionentsize	8
	.align		4
        /*0000*/ 	.word	0x00000000
	.align		4
        /*0004*/ 	.word	0xffffffff
	.align		4
        /*0008*/ 	.word	0x00000000
	.align		4
        /*000c*/ 	.word	0xfffffffe
	.align		4
        /*0010*/ 	.word	0x00000000
	.align		4
        /*0014*/ 	.word	0xfffffffd
	.align		4
        /*0018*/ 	.word	0x00000000
	.align		4
        /*001c*/ 	.word	0xfffffffc


//--------------------- .nv.constant4             --------------------------
	.section	.nv.constant4,"a",@progbits
	.align	8
	.align		8
.nv.constant4:
        /*0000*/ 	.dword	_ZN41_INTERNAL_f906db3d_4_k_cu_85638044_2734044cuda3std3__45__cpo5beginE
	.align		8
        /*0008*/ 	.dword	_ZN41_INTERNAL_f906db3d_4_k_cu_85638044_2734044cuda3std3__45__cpo3endE
	.align		8
        /*0010*/ 	.dword	_ZN41_INTERNAL_f906db3d_4_k_cu_85638044_2734044cuda3std3__45__cpo6cbeginE
	.align		8
        /*0018*/ 	.dword	_ZN41_INTERNAL_f906db3d_4_k_cu_85638044_2734044cuda3std3__45__cpo4cendE
	.align		8
        /*0020*/ 	.dword	_ZN41_INTERNAL_f906db3d_4_k_cu_85638044_2734044cuda3std3__45__cpo6rbeginE
	.align		8
        /*0028*/ 	.dword	_ZN41_INTERNAL_f906db3d_4_k_cu_85638044_2734044cuda3std3__45__cpo4rendE
	.align		8
        /*0030*/ 	.dword	_ZN41_INTERNAL_f906db3d_4_k_cu_85638044_2734044cuda3std3__45__cpo7crbeginE
	.align		8
        /*0038*/ 	.dword	_ZN41_INTERNAL_f906db3d_4_k_cu_85638044_2734044cuda3std3__45__cpo5crendE
	.align		8
        /*0040*/ 	.dword	_ZN41_INTERNAL_f906db3d_4_k_cu_85638044_2734044cuda3std3__443_GLOBAL__N__f906db3d_4_k_cu_85638044_2734046ignoreE
	.align		8
        /*0048*/ 	.dword	_ZN41_INTERNAL_f906db3d_4_k_cu_85638044_2734044cuda3std3__419piecewise_constructE
	.align		8
        /*0050*/ 	.dword	_ZN41_INTERNAL_f906db3d_4_k_cu_85638044_2734044cuda3std3__48in_placeE
	.align		8
        /*0058*/ 	.dword	_ZN41_INTERNAL_f906db3d_4_k_cu_85638044_2734044cuda3std3__420unreachable_sentinelE
	.align		8
        /*0060*/ 	.dword	_ZN41_INTERNAL_f906db3d_4_k_cu_85638044_2734044cuda3std3__47nulloptE
	.align		8
        /*0068*/ 	.dword	_ZN41_INTERNAL_f906db3d_4_k_cu_85638044_2734044cuda3std3__48unexpectE
	.align		8
        /*0070*/ 	.dword	_ZN41_INTERNAL_f906db3d_4_k_cu_85638044_2734044cuda3std6ranges3__45__cpo4swapE
	.align		8
        /*0078*/ 	.dword	_ZN41_INTERNAL_f906db3d_4_k_cu_85638044_2734044cuda3std6ranges3__45__cpo9iter_moveE
	.align		8
        /*0080*/ 	.dword	_ZN41_INTERNAL_f906db3d_4_k_cu_85638044_2734044cuda3std6ranges3__45__cpo5beginE
	.align		8
        /*0088*/ 	.dword	_ZN41_INTERNAL_f906db3d_4_k_cu_85638044_2734044cuda3std6ranges3__45__cpo3endE
	.align		8
        /*0090*/ 	.dword	_ZN41_INTERNAL_f906db3d_4_k_cu_85638044_2734044cuda3std6ranges3__45__cpo6cbeginE
	.align		8
        /*0098*/ 	.dword	_ZN41_INTERNAL_f906db3d_4_k_cu_85638044_2734044cuda3std6ranges3__45__cpo4cendE
	.align		8
        /*00a0*/ 	.dword	_ZN41_INTERNAL_f906db3d_4_k_cu_85638044_2734044cuda3std6ranges3__45__cpo7advanceE
	.align		8
        /*00a8*/ 	.dword	_ZN41_INTERNAL_f906db3d_4_k_cu_85638044_2734044cuda3std6ranges3__45__cpo9iter_swapE
	.align		8
        /*00b0*/ 	.dword	_ZN41_INTERNAL_f906db3d_4_k_cu_85638044_2734044cuda3std6ranges3__45__cpo4nextE
	.align		8
        /*00b8*/ 	.dword	_ZN41_INTERNAL_f906db3d_4_k_cu_85638044_2734044cuda3std6ranges3__45__cpo4prevE
	.align		8
        /*00c0*/ 	.dword	_ZN41_INTERNAL_f906db3d_4_k_cu_85638044_2734044cuda3std6ranges3__45__cpo4dataE
	.align		8
        /*00c8*/ 	.dword	_ZN41_INTERNAL_f906db3d_4_k_cu_85638044_2734044cuda3std6ranges3__45__cpo5cdataE
	.align		8
        /*00d0*/ 	.dword	_ZN41_INTERNAL_f906db3d_4_k_cu_85638044_2734044cuda3std6ranges3__45__cpo4sizeE
	.align		8
        /*00d8*/ 	.dword	_ZN41_INTERNAL_f906db3d_4_k_cu_85638044_2734044cuda3std6ranges3__45__cpo5ssizeE
	.align		8
        /*00e0*/ 	.dword	_ZN41_INTERNAL_f906db3d_4_k_cu_85638044_2734044cuda3std6ranges3__45__cpo8distanceE
	.align		8
        /*00e8*/ 	.dword	_ZN41_INTERNAL_f906db3d_4_k_cu_85638044_2734046thrust24THRUST_300001_SM_1000_NS6system6detail10sequential3seqE
	.align		8
        /*00f0*/ 	.dword	_ZN41_INTERNAL_f906db3d_4_k_cu_85638044_2734046thrust24THRUST_300001_SM_1000_NS8cuda_cub3parE
	.align		8
        /*00f8*/ 	.dword	_ZN41_INTERNAL_f906db3d_4_k_cu_85638044_2734046thrust24THRUST_300001_SM_1000_NS8cuda_cub10par_nosyncE
	.align		8
        /*0100*/ 	.dword	_ZN41_INTERNAL_f906db3d_4_k_cu_85638044_2734046thrust24THRUST_300001_SM_1000_NS12placeholders2_1E
	.align		8
        /*0108*/ 	.dword	_ZN41_INTERNAL_f906db3d_4_k_cu_85638044_2734046thrust24THRUST_300001_SM_1000_NS12placeholders2_2E
	.align		8
        /*0110*/ 	.dword	_ZN41_INTERNAL_f906db3d_4_k_cu_85638044_2734046thrust24THRUST_300001_SM_1000_NS12placeholders2_3E
	.align		8
        /*0118*/ 	.dword	_ZN41_INTERNAL_f906db3d_4_k_cu_85638044_2734046thrust24THRUST_300001_SM_1000_NS12placeholders2_4E
	.align		8
        /*0120*/ 	.dword	_ZN41_INTERNAL_f906db3d_4_k_cu_85638044_2734046thrust24THRUST_300001_SM_1000_NS12placeholders2_5E
	.align		8
        /*0128*/ 	.dword	_ZN41_INTERNAL_f906db3d_4_k_cu_85638044_2734046thrust24THRUST_300001_SM_1000_NS12placeholders2_6E
	.align		8
        /*0130*/ 	.dword	_ZN41_INTERNAL_f906db3d_4_k_cu_85638044_2734046thrust24THRUST_300001_SM_1000_NS12placeholders2_7E
	.align		8
        /*0138*/ 	.dword	_ZN41_INTERNAL_f906db3d_4_k_cu_85638044_2734046thrust24THRUST_300001_SM_1000_NS12placeholders2_8E
	.align		8
        /*0140*/ 	.dword	_ZN41_INTERNAL_f906db3d_4_k_cu_85638044_2734046thrust24THRUST_300001_SM_1000_NS12placeholders2_9E
	.align		8
        /*0148*/ 	.dword	_ZN41_INTERNAL_f906db3d_4_k_cu_85638044_2734046thrust24THRUST_300001_SM_1000_NS12placeholders3_10E
	.align		8
        /*0150*/ 	.dword	_ZN41_INTERNAL_f906db3d_4_k_cu_85638044_2734046thrust24THRUST_300001_SM_1000_NS3seqE


//--------------------- .text._ZN3cub18CUB_300001_SM_10006detail11EmptyKernelIvEEvv --------------------------
	.section	.text._ZN3cub18CUB_300001_SM_10006detail11EmptyKernelIvEEvv,"ax",@progbits
	.align	128
        .global         _ZN3cub18CUB_300001_SM_10006detail11EmptyKernelIvEEvv
        .type           _ZN3cub18CUB_300001_SM_10006detail11EmptyKernelIvEEvv,@function
        .size           _ZN3cub18CUB_300001_SM_10006detail11EmptyKernelIvEEvv,(.L_x_1 - _ZN3cub18CUB_300001_SM_10006detail11EmptyKernelIvEEvv)
        .other          _ZN3cub18CUB_300001_SM_10006detail11EmptyKernelIvEEvv,@"STO_CUDA_ENTRY STV_DEFAULT"
_ZN3cub18CUB_300001_SM_10006detail11EmptyKernelIvEEvv:
.text._ZN3cub18CUB_300001_SM_10006detail11EmptyKernelIvEEvv:
[----:B------:R-:W-:Y:S01]  /*0000*/  LDC R1, c[0x0][0x37c] ;  /* 0x0000df00ff017b82 */ /* 0x000fe20000000800 */
[----:B------:R-:W-:Y:S05]  /*0010*/  EXIT ;  /* 0x000000000000794d */ /* 0x000fea0003800000 */
.L_x_0:
[----:B------:R-:W-:-:S00]  /*0020*/  BRA `(.L_x_0) ;  /* 0xfffffffc00fc7947 */ /* 0x000fc0000383ffff */
[----:B------:R-:W-:-:S00]  /*0030*/  NOP ;  /* 0x0000000000007918 */ /* 0x000fc00000000000 */
        /* <DEDUP_REMOVED lines=12> */
.L_x_1:


//--------------------- .nv.shared.reserved.0     --------------------------
	.section	.nv.shared.reserved.0,"aw",@nobits
	.weak		__nv_reservedSMEM_offset_0_alias
	.size		__nv_reservedSMEM_offset_0_alias, 0, 64
	.other		__nv_reservedSMEM_offset_0_alias,@"STO_CUDA_RESERVED_SHARED STV_DEFAULT"
__nv_reservedSMEM_offset_0_alias:
	.zero		0
	.zero		64


//--------------------- .nv.global                --------------------------
	.section	.nv.global,"aw",@nobits
.nv.global:
	.type		_ZN41_INTERNAL_f906db3d_4_k_cu_85638044_2734046thrust24THRUST_300001_SM_1000_NS3seqE,@object
	.size		_ZN41_INTERNAL_f906db3d_4_k_cu_85638044_2734046thrust24THRUST_300001_SM_1000_NS3seqE,(_ZN41_INTERNAL_f906db3d_4_k_cu_85638044_2734044cuda3std3__48in_placeE - _ZN41_INTERNAL_f906db3d_4_k_cu_85638044_2734046thrust24THRUST_300001_SM_1000_NS3seqE)
_ZN41_INTERNAL_f906db3d_4_k_cu_85638044_2734046thrust24THRUST_300001_SM_1000_NS3seqE:
	.zero		1
	.type		_ZN41_INTERNAL_f906db3d_4_k_cu_85638044_2734044cuda3std3__48in_placeE,@object
	.size		_ZN41_INTERNAL_f906db3d_4_k_cu_85638044_2734044cuda3std3__48in_placeE,(_ZN41_INTERNAL_f906db3d_4_k_cu_85638044_2734044cuda3std6ranges3__45__cpo4sizeE - _ZN41_INTERNAL_f906db3d_4_k_cu_85638044_2734044cuda3std3__48in_placeE)
_ZN41_INTERNAL_f906db3d_4_k_cu_85638044_2734044cuda3std3__48in_placeE:
	.zero		1
	.type		_ZN41_INTERNAL_f906db3d_4_k_cu_85638044_2734044cuda3std6ranges3__45__cpo4sizeE,@object
	.size		_ZN41_INTERNAL_f906db3d_4_k_cu_85638044_2734044cuda3std6ranges3__45__cpo4sizeE,(_ZN41_INTERNAL_f906db3d_4_k_cu_85638044_2734046thrust24THRUST_300001_SM_1000_NS12placeholders2_3E - _ZN41_INTERNAL_f906db3d_4_k_cu_85638044_2734044cuda3std6ranges3__45__cpo4sizeE)
_ZN41_INTERNAL_f906db3d_4_k_cu_85638044_2734044cuda3std6ranges3__45__cpo4sizeE:
	.zero		1
	.type		_ZN41_INTERNAL_f906db3d_4_k_cu_85638044_2734046thrust24THRUST_300001_SM_1000_NS12placeholders2_3E,@object
	.size		_ZN41_INTERNAL_f906db3d_4_k_cu_85638044_2734046thrust24THRUST_300001_SM_1000_NS12placeholders2_3E,(_ZN41_INTERNAL_f906db3d_4_k_cu_85638044_2734044cuda3std3__45__cpo6cbeginE - _ZN41_INTERNAL_f906db3d_4_k_cu_85638044_2734046thrust24THRUST_300001_SM_1000_NS12placeholders2_3E)
_ZN41_INTERNAL_f906db3d_4_k_cu_85638044_2734046thrust24THRUST_300001_SM_1000_NS12placeholders2_3E:
	.zero		1
	.type		_ZN41_INTERNAL_f906db3d_4_k_cu_85638044_2734044cuda3std3__45__cpo6cbeginE,@object
	.size		_ZN41_INTERNAL_f906db3d_4_k_cu_85638044_2734044cuda3std3__45__cpo6cbeginE,(_ZN41_INTERNAL_f906db3d_4_k_cu_85638044_2734044cuda3std6ranges3__45__cpo6cbeginE - _ZN41_INTERNAL_f906db3d_4_k_cu_85638044_2734044cuda3std3__45__cpo6cbeginE)
_ZN41_INTERNAL_f906db3d_4_k_cu_85638044_2734044cuda3std3__45__cpo6cbeginE:
	.zero		1
	.type		_ZN41_INTERNAL_f906db3d_4_k_cu_85638044_2734044cuda3std6ranges3__45__cpo6cbeginE,@object
	.size		_ZN41_INTERNAL_f906db3d_4_k_cu_85638044_2734044cuda3std6ranges3__45__cpo6cbeginE,(_ZN41_INTERNAL_f906db3d_4_k_cu_85638044_2734046thrust24THRUST_300001_SM_1000_NS12placeholders2_7E - _ZN41_INTERNAL_f906db3d_4_k_cu_85638044_2734044cuda3std6ranges3__45__cpo6cbeginE)
_ZN41_INTERNAL_f906db3d_4_k_cu_85638044_2734044cuda3std6ranges3__45__cpo6cbeginE:
	.zero		1
	.type		_ZN41_INTERNAL_f906db3d_4_k_cu_85638044_2734046thrust24THRUST_300001_SM_1000_NS12placeholders2_7E,@object
	.size		_ZN41_INTERNAL_f906db3d_4_k_cu_85638044_2734046thrust24THRUST_300001_SM_1000_NS12placeholders2_7E,(_ZN41_INTERNAL_f906db3d_4_k_cu_85638044_2734044cuda3std3__45__cpo7crbeginE - _ZN41_INTERNAL_f906db3d_4_k_cu_85638044_2734046thrust24THRUST_300001_SM_1000_NS12placeholders2_7E)
_ZN41_INTERNAL_f906db3d_4_k_cu_85638044_2734046thrust24THRUST_300001_SM_1000_NS12placeholders2_7E:
	.zero		1
	.type		_ZN41_INTERNAL_f906db3d_4_k_cu_85638044_2734044cuda3std3__45__cpo7crbeginE,@object
	.size		_ZN41_INTERNAL_f906db3d_4_k_cu_85638044_2734044cuda3std3__45__cpo7crbeginE,(_ZN41_INTERNAL_f906db3d_4_k_cu_85638044_2734044cuda3std6ranges3__45__cpo4nextE - _ZN41_INTERNAL_f906db3d_4_k_cu_85638044_2734044cuda3std3__45__cpo7crbeginE)
_ZN41_INTERNAL_f906db3d_4_k_cu_85638044_2734044cuda3std3__45__cpo7crbeginE:
	.zero		1
	.type		_ZN41_INTERNAL_f906db3d_4_k_cu_85638044_2734044cuda3std6ranges3__45__cpo4nextE,@object
	.size		_ZN41_INTERNAL_f906db3d_4_k_cu_85638044_2734044cuda3std6ranges3__45__cpo4nextE,(_ZN41_INTERNAL_f906db3d_4_k_cu_85638044_2734044cuda3std6ranges3__45__cpo4swapE - _ZN41_INTERNAL_f906db3d_4_k_cu_85638044_2734044cuda3std6ranges3__45__cpo4nextE)
_ZN41_INTERNAL_f906db3d_4_k_cu_85638044_2734044cuda3std6ranges3__45__cpo4nextE:
	.zero		1
	.type		_ZN41_INTERNAL_f906db3d_4_k_cu_85638044_2734044cuda3std6ranges3__45__cpo4swapE,@object
	.size		_ZN41_INTERNAL_f906db3d_4_k_cu_85638044_2734044cuda3std6ranges3__45__cpo4swapE,(_ZN41_INTERNAL_f906db3d_4_k_cu_85638044_2734046thrust24THRUST_300001_SM_1000_NS8cuda_cub3parE - _ZN41_INTERNAL_f906db3d_4_k_cu_85638044_2734044cuda3std6ranges3__45__cpo4swapE)
_ZN41_INTERNAL_f906db3d_4_k_cu_85638044_2734044cuda3std6ranges3__45__cpo4swapE:
	.zero		1
	.type		_ZN41_INTERNAL_f906db3d_4_k_cu_85638044_2734046thrust24THRUST_300001_SM_1000_NS8cuda_cub3parE,@object
	.size		_ZN41_INTERNAL_f906db3d_4_k_cu_85638044_2734046thrust24THRUST_300001_SM_1000_NS8cuda_cub3parE,(_ZN41_INTERNAL_f906db3d_4_k_cu_85638044_2734046thrust24THRUST_300001_SM_1000_NS12placeholders2_9E - _ZN41_INTERNAL_f906db3d_4_k_cu_85638044_2734046thrust24THRUST_300001_SM_1000_NS8cuda_cub3parE)
_ZN41_INTERNAL_f906db3d_4_k_cu_85638044_2734046thrust24THRUST_300001_SM_1000_NS8cuda_cub3parE:
	.zero		1
	.type		_ZN41_INTERNAL_f906db3d_4_k_cu_85638044_2734046thrust24THRUST_300001_SM_1000_NS12placeholders2_9E,@object
	.size		_ZN41_INTERNAL_f906db3d_4_k_cu_85638044_2734046thrust24THRUST_300001_SM_1000_NS12placeholders2_9E,(_ZN41_INTERNAL_f906db3d_4_k_cu_85638044_2734044cuda3std3__443_GLOBAL__N__f906db3d_4_k_cu_85638044_2734046ignoreE - _ZN41_INTERNAL_f906db3d_4_k_cu_85638044_2734046thrust24THRUST_300001_SM_1000_NS12placeholders2_9E)
_ZN41_INTERNAL_f906db3d_4_k_cu_85638044_2734046thrust24THRUST_300001_SM_1000_NS12placeholders2_9E:
	.zero		1
	.type		_ZN41_INTERNAL_f906db3d_4_k_cu_85638044_2734044cuda3std3__443_GLOBAL__N__f906db3d_4_k_cu_85638044_2734046ignoreE,@object
	.size		_ZN41_INTERNAL_f906db3d_4_k_cu_85638044_2734044cuda3std3__443_GLOBAL__N__f906db3d_4_k_cu_85638044_2734046ignoreE,(_ZN41_INTERNAL_f906db3d_4_k_cu_85638044_2734044cuda3std6ranges3__45__cpo4dataE - _ZN41_INTERNAL_f906db3d_4_k_cu_85638044_2734044cuda3std3__443_GLOBAL__N__f906db3d_4_k_cu_85638044_2734046ignoreE)
_ZN41_INTERNAL_f906db3d_4_k_cu_85638044_2734044cuda3std3__443_GLOBAL__N__f906db3d_4_k_cu_85638044_2734046ignoreE:
	.zero		1
	.type		_ZN41_INTERNAL_f906db3d_4_k_cu_85638044_2734044cuda3std6ranges3__45__cpo4dataE,@object
	.size		_ZN41_INTERNAL_f906db3d_4_k_cu_85638044_2734044cuda3std6ranges3__45__cpo4dataE,(_ZN41_INTERNAL_f906db3d_4_k_cu_85638044_2734046thrust24THRUST_300001_SM_1000_NS12placeholders2_1E - _ZN41_INTERNAL_f906db3d_4_k_cu_85638044_2734044cuda3std6ranges3__45__cpo4dataE)
_ZN41_INTERNAL_f906db3d_4_k_cu_85638044_2734044cuda3std6ranges3__45__cpo4dataE:
	.zero		1
	.type		_ZN41_INTERNAL_f906db3d_4_k_cu_85638044_2734046thrust24THRUST_300001_SM_1000_NS12placeholders2_1E,@object
	.size		_ZN41_INTERNAL_f906db3d_4_k_cu_85638044_2734046thrust24THRUST_300001_SM_1000_NS12placeholders2_1E,(_ZN41_INTERNAL_f906db3d_4_k_cu_85638044_2734044cuda3std3__45__cpo5beginE - _ZN41_INTERNAL_f906db3d_4_k_cu_85638044_2734046thrust24THRUST_300001_SM_1000_NS12placeholders2_1E)
_ZN41_INTERNAL_f906db3d_4_k_cu_85638044_2734046thrust24THRUST_300001_SM_1000_NS12placeholders2_1E:
	.zero		1
	.type		_ZN41_INTERNAL_f906db3d_4_k_cu_85638044_2734044cuda3std3__45__cpo5beginE,@object
	.size		_ZN41_INTERNAL_f906db3d_4_k_cu_85638044_2734044cuda3std3__45__cpo5beginE,(_ZN41_INTERNAL_f906db3d_4_k_cu_85638044_2734044cuda3std6ranges3__45__cpo5beginE - _ZN41_INTERNAL_f906db3d_4_k_cu_85638044_2734044cuda3std3__45__cpo5beginE)
_ZN41_INTERNAL_f906db3d_4_k_cu_85638044_2734044cuda3std3__45__cpo5beginE:
	.zero		1
	.type		_ZN41_INTERNAL_f906db3d_4_k_cu_85638044_2734044cuda3std6ranges3__45__cpo5beginE,@object
	.size		_ZN41_INTERNAL_f906db3d_4_k_cu_85638044_2734044cuda3std6ranges3__45__cpo5beginE,(_ZN41_INTERNAL_f906db3d_4_k_cu_85638044_2734046thrust24THRUST_300001_SM_1000_NS12placeholders2_5E - _ZN41_INTERNAL_f906db3d_4_k_cu_85638044_2734044cuda3std6ranges3__45__cpo5beginE)
_ZN41_INTERNAL_f906db3d_4_k_cu_85638044_2734044cuda3std6ranges3__45__cpo5beginE:
	.zero		1
	.type		_ZN41_INTERNAL_f906db3d_4_k_cu_85638044_2734046thrust24THRUST_300001_SM_1000_NS12placeholders2_5E,@object
	.size		_ZN41_INTERNAL_f906db3d_4_k_cu_85638044_2734046thrust24THRUST_300001_SM_1000_NS12placeholders2_5E,(_ZN41_INTERNAL_f906db3d_4_k_cu_85638044_2734044cuda3std3__45__cpo6rbeginE - _ZN41_INTERNAL_f906db3d_4_k_cu_85638044_2734046thrust24THRUST_300001_SM_1000_NS12placeholders2_5E)
_ZN41_INTERNAL_f906db3d_4_k_cu_85638044_2734046thrust24THRUST_300001_SM_1000_NS12placeholders2_5E:
	.zero		1
	.type		_ZN41_INTERNAL_f906db3d_4_k_cu_85638044_2734044cuda3std3__45__cpo6rbeginE,@object
	.size		_ZN41_INTERNAL_f906db3d_4_k_cu_85638044_2734044cuda3std3__45__cpo6rbeginE,(_ZN41_INTERNAL_f906db3d_4_k_cu_85638044_2734044cuda3std6ranges3__45__cpo7advanceE - _ZN41_INTERNAL_f906db3d_4_k_cu_85638044_2734044cuda3std3__45__cpo6rbeginE)
_ZN41_INTERNAL_f906db3d_4_k_cu_85638044_2734044cuda3std3__45__cpo6rbeginE:
	.zero		1
	.type		_ZN41_INTERNAL_f906db3d_4_k_cu_85638044_2734044cuda3std6ranges3__45__cpo7advanceE,@object
	.size		_ZN41_INTERNAL_f906db3d_4_k_cu_85638044_2734044cuda3std6ranges3__45__cpo7advanceE,(_ZN41_INTERNAL_f906db3d_4_k_cu_85638044_2734044cuda3std3__47nulloptE - _ZN41_INTERNAL_f906db3d_4_k_cu_85638044_2734044cuda3std6ranges3__45__cpo7advanceE)
_ZN41_INTERNAL_f906db3d_4_k_cu_85638044_2734044cuda3std6ranges3__45__cpo7advanceE:
	.zero		1
	.type		_ZN41_INTERNAL_f906db3d_4_k_cu_85638044_2734044cuda3std3__47nulloptE,@object
	.size		_ZN41_INTERNAL_f906db3d_4_k_cu_85638044_2734044cuda3std3__47nulloptE,(_ZN41_INTERNAL_f906db3d_4_k_cu_85638044_2734044cuda3std6ranges3__45__cpo8distanceE - _ZN41_INTERNAL_f906db3d_4_k_cu_85638044_2734044cuda3std3__47nulloptE)
_ZN41_INTERNAL_f906db3d_4_k_cu_85638044_2734044cuda3std3__47nulloptE:
	.zero		1
	.type		_ZN41_INTERNAL_f906db3d_4_k_cu_85638044_2734044cuda3std6ranges3__45__cpo8distanceE,@object
	.size		_ZN41_INTERNAL_f906db3d_4_k_cu_85638044_2734044cuda3std6ranges3__45__cpo8distanceE,(_ZN41_INTERNAL_f906db3d_4_k_cu_85638044_2734046thrust24THRUST_300001_SM_1000_NS12placeholders3_10E - _ZN41_INTERNAL_f906db3d_4_k_cu_85638044_2734044cuda3std6ranges3__45__cpo8distanceE)
_ZN41_INTERNAL_f906db3d_4_k_cu_85638044_2734044cuda3std6ranges3__45__cpo8distanceE:
	.zero		1
	.type		_ZN41_INTERNAL_f906db3d_4_k_cu_85638044_2734046thrust24THRUST_300001_SM_1000_NS12placeholders3_10E,@object
	.size		_ZN41_INTERNAL_f906db3d_4_k_cu_85638044_2734046thrust24THRUST_300001_SM_1000_NS12placeholders3_10E,(_ZN41_INTERNAL_f906db3d_4_k_cu_85638044_2734044cuda3std3__419piecewise_constructE - _ZN41_INTERNAL_f906db3d_4_k_cu_85638044_2734046thrust24THRUST_300001_SM_1000_NS12placeholders3_10E)
_ZN41_INTERNAL_f906db3d_4_k_cu_85638044_2734046thrust24THRUST_300001_SM_1000_NS12placeholders3_10E:
	.zero		1
	.type		_ZN41_INTERNAL_f906db3d_4_k_cu_85638044_2734044cuda3std3__419piecewise_constructE,@object
	.size		_ZN41_INTERNAL_f906db3d_4_k_cu_85638044_2734044cuda3std3__419piecewise_constructE,(_ZN41_INTERNAL_f906db3d_4_k_cu_85638044_2734044cuda3std6ranges3__45__cpo5cdataE - _ZN41_INTERNAL_f906db3d_4_k_cu_85638044_2734044cuda3std3__419piecewise_constructE)
_ZN41_INTERNAL_f906db3d_4_k_cu_85638044_2734044cuda3std3__419piecewise_constructE:
	.zero		1
	.type		_ZN41_INTERNAL_f906db3d_4_k_cu_85638044_2734044cuda3std6ranges3__45__cpo5cdataE,@object
	.size		_ZN41_INTERNAL_f906db3d_4_k_cu_85638044_2734044cuda3std6ranges3__45__cpo5cdataE,(_ZN41_INTERNAL_f906db3d_4_k_cu_85638044_2734046thrust24THRUST_300001_SM_1000_NS12placeholders2_2E - _ZN41_INTERNAL_f906db3d_4_k_cu_85638044_2734044cuda3std6ranges3__45__cpo5cdataE)
_ZN41_INTERNAL_f906db3d_4_k_cu_85638044_2734044cuda3std6ranges3__45__cpo5cdataE:
	.zero		1
	.type		_ZN41_INTERNAL_f906db3d_4_k_cu_85638044_2734046thrust24THRUST_300001_SM_1000_NS12placeholders2_2E,@object
	.size		_ZN41_INTERNAL_f906db3d_4_k_cu_85638044_2734046thrust24THRUST_300001_SM_1000_NS12placeholders2_2E,(_ZN41_INTERNAL_f906db3d_4_k_cu_85638044_2734044cuda3std3__45__cpo3endE - _ZN41_INTERNAL_f906db3d_4_k_cu_85638044_2734046thrust24THRUST_300001_SM_1000_NS12placeholders2_2E)
_ZN41_INTERNAL_f906db3d_4_k_cu_85638044_2734046thrust24THRUST_300001_SM_1000_NS12placeholders2_2E:
	.zero		1
	.type		_ZN41_INTERNAL_f906db3d_4_k_cu_85638044_2734044cuda3std3__45__cpo3endE,@object
	.size		_ZN41_INTERNAL_f906db3d_4_k_cu_85638044_2734044cuda3std3__45__cpo3endE,(_ZN41_INTERNAL_f906db3d_4_k_cu_85638044_2734044cuda3std6ranges3__45__cpo3endE - _ZN41_INTERNAL_f906db3d_4_k_cu_85638044_2734044cuda3std3__45__cpo3endE)
_ZN41_INTERNAL_f906db3d_4_k_cu_85638044_2734044cuda3std3__45__cpo3endE:
	.zero		1
	.type		_ZN41_INTERNAL_f906db3d_4_k_cu_85638044_2734044cuda3std6ranges3__45__cpo3endE,@object
	.size		_ZN41_INTERNAL_f906db3d_4_k_cu_85638044_2734044cuda3std6ranges3__45__cpo3endE,(_ZN41_INTERNAL_f906db3d_4_k_cu_85638044_2734046thrust24THRUST_300001_SM_1000_NS12placeholders2_6E - _ZN41_INTERNAL_f906db3d_4_k_cu_85638044_2734044cuda3std6ranges3__45__cpo3endE)
_ZN41_INTERNAL_f906db3d_4_k_cu_85638044_2734044cuda3std6ranges3__45__cpo3endE:
	.zero		1
	.type		_ZN41_INTERNAL_f906db3d_4_k_cu_85638044_2734046thrust24THRUST_300001_SM_1000_NS12placeholders2_6E,@object
	.size		_ZN41_INTERNAL_f906db3d_4_k_cu_85638044_2734046thrust24THRUST_300001_SM_1000_NS12placeholders2_6E,(_ZN41_INTERNAL_f906db3d_4_k_cu_85638044_2734044cuda3std3__45__cpo4rendE - _ZN41_INTERNAL_f906db3d_4_k_cu_85638044_2734046thrust24THRUST_300001_SM_1000_NS12placeholders2_6E)
_ZN41_INTERNAL_f906db3d_4_k_cu_85638044_2734046thrust24THRUST_300001_SM_1000_NS12placeholders2_6E:
	.zero		1
	.type		_ZN41_INTERNAL_f906db3d_4_k_cu_85638044_2734044cuda3std3__45__cpo4rendE,@object
	.size		_ZN41_INTERNAL_f906db3d_4_k_cu_85638044_2734044cuda3std3__45__cpo4rendE,(_ZN41_INTERNAL_f906db3d_4_k_cu_85638044_2734044cuda3std6ranges3__45__cpo9iter_swapE - _ZN41_INTERNAL_f906db3d_4_k_cu_85638044_2734044cuda3std3__45__cpo4rendE)
_ZN41_INTERNAL_f906db3d_4_k_cu_85638044_2734044cuda3std3__45__cpo4rendE:
	.zero		1
	.type		_ZN41_INTERNAL_f906db3d_4_k_cu_85638044_2734044cuda3std6ranges3__45__cpo9iter_swapE,@object
	.size		_ZN41_INTERNAL_f906db3d_4_k_cu_85638044_2734044cuda3std6ranges3__45__cpo9iter_swapE,(_ZN41_INTERNAL_f906db3d_4_k_cu_85638044_2734044cuda3std3__48unexpectE - _ZN41_INTERNAL_f906db3d_4_k_cu_85638044_2734044cuda3std6ranges3__45__cpo9iter_swapE)
_ZN41_INTERNAL_f906db3d_4_k_cu_85638044_2734044cuda3std6ranges3__45__cpo9iter_swapE:
	.zero		1
	.type		_ZN41_INTERNAL_f906db3d_4_k_cu_85638044_2734044cuda3std3__48unexpectE,@object
	.size		_ZN41_INTERNAL_f906db3d_4_k_cu_85638044_2734044cuda3std3__48unexpectE,(_ZN41_INTERNAL_f906db3d_4_k_cu_85638044_2734046thrust24THRUST_300001_SM_1000_NS6system6detail10sequential3seqE - _ZN41_INTERNAL_f906db3d_4_k_cu_85638044_2734044cuda3std3__48unexpectE)
_ZN41_INTERNAL_f906db3d_4_k_cu_85638044_2734044cuda3std3__48unexpectE:
	.zero		1
	.type		_ZN41_INTERNAL_f906db3d_4_k_cu_85638044_2734046thrust24THRUST_300001_SM_1000_NS6system6detail10sequential3seqE,@object
	.size		_ZN41_INTERNAL_f906db3d_4_k_cu_85638044_2734046thrust24THRUST_300001_SM_1000_NS6system6detail10sequential3seqE,(_ZN41_INTERNAL_f906db3d_4_k_cu_85638044_2734046thrust24THRUST_300001_SM_1000_NS12placeholders2_4E - _ZN41_INTERNAL_f906db3d_4_k_cu_85638044_2734046thrust24THRUST_300001_SM_1000_NS6system6detail10sequential3seqE)
_ZN41_INTERNAL_f906db3d_4_k_cu_85638044_2734046thrust24THRUST_300001_SM_1000_NS6system6detail10sequential3seqE:
	.zero		1
	.type		_ZN41_INTERNAL_f906db3d_4_k_cu_85638044_2734046thrust24THRUST_300001_SM_1000_NS12placeholders2_4E,@object
	.size		_ZN41_INTERNAL_f906db3d_4_k_cu_85638044_2734046thrust24THRUST_300001_SM_1000_NS12placeholders2_4E,(_ZN41_INTERNAL_f906db3d_4_k_cu_85638044_2734044cuda3std3__45__cpo4cendE - _ZN41_INTERNAL_f906db3d_4_k_cu_85638044_2734046thrust24THRUST_300001_SM_1000_NS12placeholders2_4E)
_ZN41_INTERNAL_f906db3d_4_k_cu_85638044_2734046thrust24THRUST_300001_SM_1000_NS12placeholders2_4E:
	.zero		1
	.type		_ZN41_INTERNAL_f906db3d_4_k_cu_85638044_2734044cuda3std3__45__cpo4cendE,@object
	.size		_ZN41_INTERNAL_f906db3d_4_k_cu_85638044_2734044cuda3std3__45__cpo4cendE,(_ZN41_INTERNAL_f906db3d_4_k_cu_85638044_2734044cuda3std6ranges3__45__cpo4cendE - _ZN41_INTERNAL_f906db3d_4_k_cu_85638044_2734044cuda3std3__45__cpo4cendE)
_ZN41_INTERNAL_f906db3d_4_k_cu_85638044_2734044cuda3std3__45__cpo4cendE:
	.zero		1
	.type		_ZN41_INTERNAL_f906db3d_4_k_cu_85638044_2734044cuda3std6ranges3__45__cpo4cendE,@object
	.size		_ZN41_INTERNAL_f906db3d_4_k_cu_85638044_2734044cuda3std6ranges3__45__cpo4cendE,(_ZN41_INTERNAL_f906db3d_4_k_cu_85638044_2734044cuda3std3__420unreachable_sentinelE - _ZN41_INTERNAL_f906db3d_4_k_cu_85638044_2734044cuda3std6ranges3__45__cpo4cendE)
_ZN41_INTERNAL_f906db3d_4_k_cu_85638044_2734044cuda3std6ranges3__45__cpo4cendE:
	.zero		1
	.type		_ZN41_INTERNAL_f906db3d_4_k_cu_85638044_2734044cuda3std3__420unreachable_sentinelE,@object
	.size		_ZN41_INTERNAL_f906db3d_4_k_cu_85638044_2734044cuda3std3__420unreachable_sentinelE,(_ZN41_INTERNAL_f906db3d_4_k_cu_85638044_2734044cuda3std6ranges3__45__cpo5ssizeE - _ZN41_INTERNAL_f906db3d_4_k_cu_85638044_2734044cuda3std3__420unreachable_sentinelE)
_ZN41_INTERNAL_f906db3d_4_k_cu_85638044_2734044cuda3std3__420unreachable_sentinelE:
	.zero		1
	.type		_ZN41_INTERNAL_f906db3d_4_k_cu_85638044_2734044cuda3std6ranges3__45__cpo5ssizeE,@object
	.size		_ZN41_INTERNAL_f906db3d_4_k_cu_85638044_2734044cuda3std6ranges3__45__cpo5ssizeE,(_ZN41_INTERNAL_f906db3d_4_k_cu_85638044_2734046thrust24THRUST_300001_SM_1000_NS12placeholders2_8E - _ZN41_INTERNAL_f906db3d_4_k_cu_85638044_2734044cuda3std6ranges3__45__cpo5ssizeE)
_ZN41_INTERNAL_f906db3d_4_k_cu_85638044_2734044cuda3std6ranges3__45__cpo5ssizeE:
	.zero		1
	.type		_ZN41_INTERNAL_f906db3d_4_k_cu_85638044_2734046thrust24THRUST_300001_SM_1000_NS12placeholders2_8E,@object
	.size		_ZN41_INTERNAL_f906db3d_4_k_cu_85638044_2734046thrust24THRUST_300001_SM_1000_NS12placeholders2_8E,(_ZN41_INTERNAL_f906db3d_4_k_cu_85638044_2734044cuda3std3__45__cpo5crendE - _ZN41_INTERNAL_f906db3d_4_k_cu_85638044_2734046thrust24THRUST_300001_SM_1000_NS12placeholders2_8E)
_ZN41_INTERNAL_f906db3d_4_k_cu_85638044_2734046thrust24THRUST_300001_SM_1000_NS12placeholders2_8E:
	.zero		1
	.type		_ZN41_INTERNAL_f906db3d_4_k_cu_85638044_2734044cuda3std3__45__cpo5crendE,@object
	.size		_ZN41_INTERNAL_f906db3d_4_k_cu_85638044_2734044cuda3std3__45__cpo5crendE,(_ZN41_INTERNAL_f906db3d_4_k_cu_85638044_2734044cuda3std6ranges3__45__cpo4prevE - _ZN41_INTERNAL_f906db3d_4_k_cu_85638044_2734044cuda3std3__45__cpo5crendE)
_ZN41_INTERNAL_f906db3d_4_k_cu_85638044_2734044cuda3std3__45__cpo5crendE:
	.zero		1
	.type		_ZN41_INTERNAL_f906db3d_4_k_cu_85638044_2734044cuda3std6ranges3__45__cpo4prevE,@object
	.size		_ZN41_INTERNAL_f906db3d_4_k_cu_85638044_2734044cuda3std6ranges3__45__cpo4prevE,(_ZN41_INTERNAL_f906db3d_4_k_cu_85638044_2734044cuda3std6ranges3__45__cpo9iter_moveE - _ZN41_INTERNAL_f906db3d_4_k_cu_85638044_2734044cuda3std6ranges3__45__cpo4prevE)
_ZN41_INTERNAL_f906db3d_4_k_cu_85638044_2734044cuda3std6ranges3__45__cpo4prevE:
	.zero		1
	.type		_ZN41_INTERNAL_f906db3d_4_k_cu_85638044_2734044cuda3std6ranges3__45__cpo9iter_moveE,@object
	.size		_ZN41_INTERNAL_f906db3d_4_k_cu_85638044_2734044cuda3std6ranges3__45__cpo9iter_moveE,(_ZN41_INTERNAL_f906db3d_4_k_cu_85638044_2734046thrust24THRUST_300001_SM_1000_NS8cuda_cub10par_nosyncE - _ZN41_INTERNAL_f906db3d_4_k_cu_85638044_2734044cuda3std6ranges3__45__cpo9iter_moveE)
_ZN41_INTERNAL_f906db3d_4_k_cu_85638044_2734044cuda3std6ranges3__45__cpo9iter_moveE:
	.zero		1
	.type		_ZN41_INTERNAL_f906db3d_4_k_cu_85638044_2734046thrust24THRUST_300001_SM_1000_NS8cuda_cub10par_nosyncE,@object
	.size		_ZN41_INTERNAL_f906db3d_4_k_cu_85638044_2734046thrust24THRUST_300001_SM_1000_NS8cuda_cub10par_nosyncE,(.L_31 - _ZN41_INTERNAL_f906db3d_4_k_cu_85638044_2734046thrust24THRUST_300001_SM_1000_NS8cuda_cub10par_nosyncE)
_ZN41_INTERNAL_f906db3d_4_k_cu_85638044_2734046thrust24THRUST_300001_SM_1000_NS8cuda_cub10par_nosyncE:
	.zero		1
.L_31:


//--------------------- .nv.constant0._ZN3cub18CUB_300001_SM_10006detail11EmptyKernelIvEEvv --------------------------
	.section	.nv.constant0._ZN3cub18CUB_300001_SM_10006detail11EmptyKernelIvEEvv,"a",@progbits
	.sectionflags	@""
	.align	4
.nv.constant0._ZN3cub18CUB_300001_SM_10006detail11EmptyKernelIvEEvv:
	.zero		896


//--------------------- SYMBOLS --------------------------

	.type		.nv.reservedSmem.offset0,@object
	.size		.nv.reservedSmem.offset0,0x4
